//
// Generated by NVIDIA NVVM Compiler
//
// Compiler Build ID: CL-36424714
// Cuda compilation tools, release 13.0, V13.0.88
// Based on NVVM 20.0.0
//

.version 9.0
.target sm_100
.address_size 64

	// .globl	_Z19scanExclusiveKernelPjS_jj
// _ZZ19scanExclusiveKernelPjS_jjE10sharedScan has been demoted

.visible .entry _Z19scanExclusiveKernelPjS_jj(
	.param .u64 .ptr .align 1 _Z19scanExclusiveKernelPjS_jj_param_0,
	.param .u64 .ptr .align 1 _Z19scanExclusiveKernelPjS_jj_param_1,
	.param .u32 _Z19scanExclusiveKernelPjS_jj_param_2,
	.param .u32 _Z19scanExclusiveKernelPjS_jj_param_3
)
{
	.reg .pred 	%p<35>;
	.reg .b32 	%r<89>;
	.reg .b64 	%rd<9>;
	// demoted variable
	.shared .align 4 .b8 _ZZ19scanExclusiveKernelPjS_jjE10sharedScan[1024];
	ld.param.u64 	%rd1, [_Z19scanExclusiveKernelPjS_jj_param_0];
	ld.param.u64 	%rd2, [_Z19scanExclusiveKernelPjS_jj_param_1];
	ld.param.u32 	%r46, [_Z19scanExclusiveKernelPjS_jj_param_2];
	ld.param.u32 	%r47, [_Z19scanExclusiveKernelPjS_jj_param_3];
	mov.u32 	%r48, %ctaid.x;
	mov.u32 	%r49, %ntid.x;
	mov.u32 	%r50, %tid.x;
	mad.lo.s32 	%r1, %r48, %r49, %r50;
	mov.u32 	%r2, %ctaid.y;
	setp.ge.u32 	%p1, %r1, %r47;
	shl.b32 	%r51, %r1, 2;
	mov.u32 	%r52, _ZZ19scanExclusiveKernelPjS_jjE10sharedScan;
	add.s32 	%r3, %r52, %r51;
	@%p1 bra 	$L__BB0_2;
	cvta.to.global.u64 	%rd3, %rd2;
	mad.lo.s32 	%r54, %r46, %r1, %r2;
	mul.wide.u32 	%rd4, %r54, 4;
	add.s64 	%rd5, %rd3, %rd4;
	ld.global.u32 	%r73, [%rd5];
	st.shared.u32 	[%r3], %r73;
	bra.uni 	$L__BB0_3;
$L__BB0_2:
	mov.b32 	%r73, 0;
	st.shared.u32 	[%r3], %r73;
$L__BB0_3:
	add.s32 	%r6, %r47, -1;
	setp.ge.u32 	%p2, %r1, %r6;
	@%p2 bra 	$L__BB0_5;
	ld.shared.u32 	%r55, [%r3+4];
	add.s32 	%r73, %r73, %r55;
	st.shared.u32 	[%r3], %r73;
$L__BB0_5:
	add.s32 	%r9, %r47, -2;
	setp.ge.u32 	%p3, %r1, %r9;
	@%p3 bra 	$L__BB0_7;
	ld.shared.u32 	%r56, [%r3+8];
	add.s32 	%r73, %r73, %r56;
	st.shared.u32 	[%r3], %r73;
$L__BB0_7:
	add.s32 	%r12, %r47, -4;
	setp.ge.u32 	%p4, %r1, %r12;
	@%p4 bra 	$L__BB0_9;
	ld.shared.u32 	%r57, [%r3+16];
	add.s32 	%r73, %r73, %r57;
	st.shared.u32 	[%r3], %r73;
$L__BB0_9:
	add.s32 	%r15, %r47, -8;
	setp.ge.u32 	%p5, %r1, %r15;
	@%p5 bra 	$L__BB0_11;
	ld.shared.u32 	%r58, [%r3+32];
	add.s32 	%r73, %r73, %r58;
	st.shared.u32 	[%r3], %r73;
$L__BB0_11:
	add.s32 	%r18, %r47, -16;
	setp.ge.u32 	%p6, %r1, %r18;
	@%p6 bra 	$L__BB0_13;
	ld.shared.u32 	%r59, [%r3+64];
	add.s32 	%r73, %r73, %r59;
	st.shared.u32 	[%r3], %r73;
$L__BB0_13:
	add.s32 	%r21, %r47, -32;
	setp.ge.u32 	%p7, %r1, %r21;
	@%p7 bra 	$L__BB0_15;
	ld.shared.u32 	%r60, [%r3+128];
	add.s32 	%r73, %r73, %r60;
	st.shared.u32 	[%r3], %r73;
$L__BB0_15:
	add.s32 	%r24, %r47, -64;
	setp.ge.u32 	%p8, %r1, %r24;
	@%p8 bra 	$L__BB0_17;
	ld.shared.u32 	%r61, [%r3+256];
	add.s32 	%r73, %r73, %r61;
	st.shared.u32 	[%r3], %r73;
$L__BB0_17:
	add.s32 	%r27, %r47, -128;
	setp.ge.u32 	%p9, %r1, %r27;
	@%p9 bra 	$L__BB0_19;
	ld.shared.u32 	%r62, [%r3+512];
	add.s32 	%r73, %r73, %r62;
	st.shared.u32 	[%r3], %r73;
$L__BB0_19:
	setp.ge.u32 	%p10, %r1, %r27;
	setp.lt.s32 	%p11, %r1, 128;
	or.pred  	%p12, %p11, %p10;
	@%p12 bra 	$L__BB0_21;
	ld.shared.u32 	%r63, [%r3+-512];
	add.s32 	%r73, %r73, %r63;
	st.shared.u32 	[%r3], %r73;
$L__BB0_21:
	setp.ge.u32 	%p13, %r1, %r24;
	setp.lt.s32 	%p14, %r1, 64;
	or.pred  	%p15, %p14, %p13;
	@%p15 bra 	$L__BB0_23;
	ld.shared.u32 	%r64, [%r3+-256];
	add.s32 	%r73, %r73, %r64;
	st.shared.u32 	[%r3], %r73;
$L__BB0_23:
	setp.ge.u32 	%p16, %r1, %r21;
	setp.lt.s32 	%p17, %r1, 32;
	or.pred  	%p18, %p17, %p16;
	@%p18 bra 	$L__BB0_25;
	ld.shared.u32 	%r65, [%r3+-128];
	add.s32 	%r73, %r73, %r65;
	st.shared.u32 	[%r3], %r73;
$L__BB0_25:
	setp.ge.u32 	%p19, %r1, %r18;
	setp.lt.s32 	%p20, %r1, 16;
	or.pred  	%p21, %p20, %p19;
	@%p21 bra 	$L__BB0_27;
	ld.shared.u32 	%r66, [%r3+-64];
	add.s32 	%r73, %r73, %r66;
	st.shared.u32 	[%r3], %r73;
$L__BB0_27:
	setp.ge.u32 	%p22, %r1, %r15;
	setp.lt.s32 	%p23, %r1, 8;
	or.pred  	%p24, %p23, %p22;
	@%p24 bra 	$L__BB0_29;
	ld.shared.u32 	%r67, [%r3+-32];
	add.s32 	%r73, %r73, %r67;
	st.shared.u32 	[%r3], %r73;
$L__BB0_29:
	setp.ge.u32 	%p25, %r1, %r12;
	setp.lt.s32 	%p26, %r1, 4;
	or.pred  	%p27, %p26, %p25;
	@%p27 bra 	$L__BB0_31;
	ld.shared.u32 	%r68, [%r3+-16];
	add.s32 	%r73, %r73, %r68;
	st.shared.u32 	[%r3], %r73;
$L__BB0_31:
	setp.ge.u32 	%p28, %r1, %r9;
	setp.lt.s32 	%p29, %r1, 2;
	or.pred  	%p30, %p29, %p28;
	@%p30 bra 	$L__BB0_33;
	ld.shared.u32 	%r69, [%r3+-8];
	add.s32 	%r73, %r73, %r69;
	st.shared.u32 	[%r3], %r73;
$L__BB0_33:
	setp.ge.u32 	%p31, %r1, %r6;
	setp.lt.s32 	%p32, %r1, 1;
	or.pred  	%p33, %p32, %p31;
	@%p33 bra 	$L__BB0_35;
	ld.shared.u32 	%r70, [%r3+-4];
	add.s32 	%r73, %r73, %r70;
	st.shared.u32 	[%r3], %r73;
$L__BB0_35:
	setp.ge.u32 	%p34, %r1, %r47;
	@%p34 bra 	$L__BB0_37;
	mad.lo.s32 	%r71, %r46, %r1, %r2;
	cvta.to.global.u64 	%rd6, %rd1;
	mul.wide.u32 	%rd7, %r71, 4;
	add.s64 	%rd8, %rd6, %rd7;
	st.global.u32 	[%rd8], %r73;
$L__BB0_37:
	ret;

}


// ===== COMPILED SASS (sm_100) =====

	.target	sm_100

	.elftype	@"ET_EXEC"


//--------------------- .note.nv.tkinfo           --------------------------
	.section	.note.nv.tkinfo,"",@"SHT_NOTE"
	.sectionflags	@"SHF_NOTE_NV_TKINFO"
	.tkinfo
        /*0018*/ 	.word	0x00000002
        /*0030*/ 	.string	""
        /*0030*/ 	.string	"ptxas"
        /*0030*/ 	.string	"Cuda compilation tools, release 13.0, V13.0.88"
        /*0030*/ 	.string	"Build cuda_13.0.r13.0/compiler.36424714_0"
        /*0030*/ 	.string	"-arch sm_100 -m 64 "



//--------------------- .note.nv.cuinfo           --------------------------
	.section	.note.nv.cuinfo,"",@"SHT_NOTE"
	.sectionflags	@"SHF_NOTE_NV_CUINFO"
        /*0018*/ 	.short	0x0002
        /*001a*/ 	.short	0x0064
        /*001c*/ 	.short	0x0082
	.zero		2


//--------------------- .nv.info                  --------------------------
	.section	.nv.info,"",@"SHT_CUDA_INFO"
	.align	4


	//----- nvinfo : EIATTR_REGCOUNT
	.align		4
        /*0000*/ 	.byte	0x04, 0x2f
        /*0002*/ 	.short	(.L_1 - .L_0)
	.align		4
.L_0:
        /*0004*/ 	.word	index@(_Z19scanExclusiveKernelPjS_jj)
        /*0008*/ 	.word	0x00000013


	//----- nvinfo : EIATTR_FRAME_SIZE
	.align		4
.L_1:
        /*000c*/ 	.byte	0x04, 0x11
        /*000e*/ 	.short	(.L_3 - .L_2)
	.align		4
.L_2:
        /*0010*/ 	.word	index@(_Z19scanExclusiveKernelPjS_jj)
        /*0014*/ 	.word	0x00000000


	//----- nvinfo : EIATTR_MIN_STACK_SIZE
	.align		4
.L_3:
        /*0018*/ 	.byte	0x04, 0x12
        /*001a*/ 	.short	(.L_5 - .L_4)
	.align		4
.L_4:
        /*001c*/ 	.word	index@(_Z19scanExclusiveKernelPjS_jj)
        /*0020*/ 	.word	0x00000000
.L_5:


//--------------------- .nv.compat                --------------------------
	.section	.nv.compat,"",@"SHT_CUDA_COMPAT_INFO"
	.align	4
        /*0000*/ 	.byte	0x02, 0x09, 0x00, 0x00, 0x02, 0x02, 0x01, 0x00, 0x02, 0x05, 0x05, 0x00, 0x03, 0x07, 0x01, 0x01
        /*0010*/ 	.byte	0x02, 0x03, 0x00, 0x00, 0x02, 0x06, 0x01, 0x00, 0x04, 0x0b, 0x08, 0x00, 0x09, 0x00, 0x00, 0x00
        /*0020*/ 	.byte	0x00, 0x00, 0x00, 0x00


//--------------------- .nv.info._Z19scanExclusiveKernelPjS_jj --------------------------
	.section	.nv.info._Z19scanExclusiveKernelPjS_jj,"",@"SHT_CUDA_INFO"
	.sectionflags	@""
	.align	4


	//----- nvinfo : EIATTR_CUDA_API_VERSION
	.align		4
        /*0000*/ 	.byte	0x04, 0x37
        /*0002*/ 	.short	(.L_7 - .L_6)
.L_6:
        /*0004*/ 	.word	0x00000082


	//----- nvinfo : EIATTR_KPARAM_INFO
	.align		4
.L_7:
        /*0008*/ 	.byte	0x04, 0x17
        /*000a*/ 	.short	(.L_9 - .L_8)
.L_8:
        /*000c*/ 	.word	0x00000000
        /*0010*/ 	.short	0x0003
        /*0012*/ 	.short	0x0014
        /*0014*/ 	.byte	0x00, 0xf0, 0x11, 0x00


	//----- nvinfo : EIATTR_KPARAM_INFO
	.align		4
.L_9:
        /*0018*/ 	.byte	0x04, 0x17
        /*001a*/ 	.short	(.L_11 - .L_10)
.L_10:
        /*001c*/ 	.word	0x00000000
        /*0020*/ 	.short	0x0002
        /*0022*/ 	.short	0x0010
        /*0024*/ 	.byte	0x00, 0xf0, 0x11, 0x00


	//----- nvinfo : EIATTR_KPARAM_INFO
	.align		4
.L_11:
        /*0028*/ 	.byte	0x04, 0x17
        /*002a*/ 	.short	(.L_13 - .L_12)
.L_12:
        /*002c*/ 	.word	0x00000000
        /*0030*/ 	.short	0x0001
        /*0032*/ 	.short	0x0008
        /*0034*/ 	.byte	0x00, 0xf5, 0x21, 0x00


	//----- nvinfo : EIATTR_KPARAM_INFO
	.align		4
.L_13:
        /*0038*/ 	.byte	0x04, 0x17
        /*003a*/ 	.short	(.L_15 - .L_14)
.L_14:
        /*003c*/ 	.word	0x00000000
        /*0040*/ 	.short	0x0000
        /*0042*/ 	.short	0x0000
        /*0044*/ 	.byte	0x00, 0xf5, 0x21, 0x00


	//----- nvinfo : EIATTR_SPARSE_MMA_MASK
	.align		4
.L_15:
        /*0048*/ 	.byte	0x03, 0x50
        /*004a*/ 	.short	0x0000


	//----- nvinfo : EIATTR_MAXREG_COUNT
	.align		4
        /*004c*/ 	.byte	0x03, 0x1b
        /*004e*/ 	.short	0x00ff


	//----- nvinfo : EIATTR_MERCURY_ISA_VERSION
	.align		4
        /*0050*/ 	.byte	0x03, 0x5f
        /*0052*/ 	.short	0x0101


	//----- nvinfo : EIATTR_VRC_CTA_INIT_COUNT
	.align		4
        /*0054*/ 	.byte	0x02, 0x4a
	.zero		1
	.zero		1


	//----- nvinfo : EIATTR_EXIT_INSTR_OFFSETS
	.align		4
        /*0058*/ 	.byte	0x04, 0x1c
        /*005a*/ 	.short	(.L_17 - .L_16)


	//   ....[0]....
.L_16:
        /*005c*/ 	.word	0x00000670


	//   ....[1]....
        /*0060*/ 	.word	0x000006d0


	//----- nvinfo : EIATTR_CBANK_PARAM_SIZE
	.align		4
.L_17:
        /*0064*/ 	.byte	0x03, 0x19
        /*0066*/ 	.short	0x0018


	//----- nvinfo : EIATTR_PARAM_CBANK
	.align		4
        /*0068*/ 	.byte	0x04, 0x0a
        /*006a*/ 	.short	(.L_19 - .L_18)
	.align		4
.L_18:
        /*006c*/ 	.word	index@(.nv.constant0._Z19scanExclusiveKernelPjS_jj)
        /*0070*/ 	.short	0x0380
        /*0072*/ 	.short	0x0018


	//----- nvinfo : EIATTR_SW_WAR
	.align		4
.L_19:
        /*0074*/ 	.byte	0x04, 0x36
        /*0076*/ 	.short	(.L_21 - .L_20)
.L_20:
        /*0078*/ 	.word	0x00000008
.L_21:


//--------------------- .nv.callgraph             --------------------------
	.section	.nv.callgraph,"",@"SHT_CUDA_CALLGRAPH"
	.align	4
	.sectionentsize	8
	.align		4
        /*0000*/ 	.word	0x00000000
	.align		4
        /*0004*/ 	.word	0xffffffff
	.align		4
        /*0008*/ 	.word	0x00000000
	.align		4
        /*000c*/ 	.word	0xfffffffe
	.align		4
        /*0010*/ 	.word	0x00000000
	.align		4
        /*0014*/ 	.word	0xfffffffd
	.align		4
        /*0018*/ 	.word	0x00000000
	.align		4
        /*001c*/ 	.word	0xfffffffc


//--------------------- .text._Z19scanExclusiveKernelPjS_jj --------------------------
	.section	.text._Z19scanExclusiveKernelPjS_jj,"ax",@progbits
	.align	128
        .global         _Z19scanExclusiveKernelPjS_jj
        .type           _Z19scanExclusiveKernelPjS_jj,@function
        .size           _Z19scanExclusiveKernelPjS_jj,(.L_x_1 - _Z19scanExclusiveKernelPjS_jj)
        .other          _Z19scanExclusiveKernelPjS_jj,@"STO_CUDA_ENTRY STV_DEFAULT"
_Z19scanExclusiveKernelPjS_jj:
.text._Z19scanExclusiveKernelPjS_jj:
[----:B------:R-:W-:Y:S01]  /*0000*/  LDC R1, c[0x0][0x37c] ;  /* 0x0000df00ff017b82 */ /* 0x000fe20000000800 */
[----:B------:R-:W0:Y:S07]  /*0010*/  S2R R3, SR_TID.X ;  /* 0x0000000000037919 */ /* 0x000e2e0000002100 */
[----:B------:R-:W0:Y:S01]  /*0020*/  S2UR UR4, SR_CTAID.X ;  /* 0x00000000000479c3 */ /* 0x000e220000002500 */
[----:B------:R-:W1:Y:S01]  /*0030*/  LDCU UR6, c[0x0][0x394] ;  /* 0x00007280ff0677ac */ /* 0x000e620008000800 */
[----:B------:R-:W2:Y:S06]  /*0040*/  LDCU.64 UR10, c[0x0][0x358] ;  /* 0x00006b00ff0a77ac */ /* 0x000eac0008000a00 */
[----:B------:R-:W0:Y:S08]  /*0050*/  LDC R0, c[0x0][0x360] ;  /* 0x0000d800ff007b82 */ /* 0x000e300000000800 */
[----:B------:R-:W3:Y:S01]  /*0060*/  S2UR UR9, SR_CTAID.Y ;  /* 0x00000000000979c3 */ /* 0x000ee20000002600 */
[----:B0-----:R-:W-:-:S05]  /*0070*/  IMAD R0, R0, UR4, R3 ;  /* 0x0000000400007c24 */ /* 0x001fca000f8e0203 */
[----:B-1----:R-:W-:-:S13]  /*0080*/  ISETP.GE.U32.AND P0, PT, R0, UR6, PT ;  /* 0x0000000600007c0c */ /* 0x002fda000bf06070 */
[----:B------:R-:W3:Y:S08]  /*0090*/  @!P0 LDC R5, c[0x0][0x390] ;  /* 0x0000e400ff058b82 */ /* 0x000ef00000000800 */
[----:B------:R-:W0:Y:S01]  /*00a0*/  @!P0 LDC.64 R2, c[0x0][0x388] ;  /* 0x0000e200ff028b82 */ /* 0x000e220000000a00 */
[----:B---3--:R-:W-:-:S04]  /*00b0*/  @!P0 IMAD R5, R0, R5, UR9 ;  /* 0x0000000900058e24 */ /* 0x008fc8000f8e0205 */
[----:B0-----:R-:W-:-:S05]  /*00c0*/  @!P0 IMAD.WIDE.U32 R2, R5, 0x4, R2 ;  /* 0x0000000405028825 */ /* 0x001fca00078e0002 */
[----:B--2---:R0:W2:Y:S01]  /*00d0*/  @!P0 LDG.E R5, desc[UR10][R2.64] ;  /* 0x0000000a02058981 */ /* 0x0040a2000c1e1900 */
[----:B------:R-:W1:Y:S01]  /*00e0*/  S2UR UR5, SR_CgaCtaId ;  /* 0x00000000000579c3 */ /* 0x000e620000008800 */
[----:B------:R-:W-:Y:S01]  /*00f0*/  UIADD3 UR7, UPT, UPT, UR6, -0x1, URZ ;  /* 0xffffffff06077890 */ /* 0x000fe2000fffe0ff */
[----:B------:R-:W-:Y:S01]  /*0100*/  UMOV UR4, 0x400 ;  /* 0x0000040000047882 */ /* 0x000fe20000000000 */
[----:B------:R-:W-:-:S04]  /*0110*/  UIADD3 UR8, UPT, UPT, UR6, -0x10, URZ ;  /* 0xfffffff006087890 */ /* 0x000fc8000fffe0ff */
[C---:B------:R-:W-:Y:S01]  /*0120*/  ISETP.GE.U32.AND P5, PT, R0.reuse, UR7, PT ;  /* 0x0000000700007c0c */ /* 0x040fe2000bfa6070 */
[----:B------:R-:W-:Y:S01]  /*0130*/  UIADD3 UR7, UPT, UPT, UR6, -0x8, URZ ;  /* 0xfffffff806077890 */ /* 0x000fe2000fffe0ff */
[----:B------:R-:W-:Y:S02]  /*0140*/  ISETP.GE.U32.AND P3, PT, R0, UR8, PT ;  /* 0x0000000800007c0c */ /* 0x000fe4000bf66070 */
[----:B------:R-:W-:-:S03]  /*0150*/  P2R R9, PR, RZ, 0x20 ;  /* 0x00000020ff097803 */ /* 0x000fc60000000000 */
[----:B------:R-:W-:Y:S01]  /*0160*/  ISETP.GE.U32.AND P2, PT, R0, UR7, PT ;  /* 0x0000000700007c0c */ /* 0x000fe2000bf46070 */
[----:B-1----:R-:W-:Y:S02]  /*0170*/  ULEA UR4, UR5, UR4, 0x18 ;  /* 0x0000000405047291 */ /* 0x002fe4000f8ec0ff */
[----:B------:R-:W-:-:S04]  /*0180*/  UIADD3 UR5, UPT, UPT, UR6, -0x4, URZ ;  /* 0xfffffffc06057890 */ /* 0x000fc8000fffe0ff */
[C---:B------:R-:W-:Y:S01]  /*0190*/  LEA R4, R0.reuse, UR4, 0x2 ;  /* 0x0000000400047c11 */ /* 0x040fe2000f8e10ff */
[----:B------:R-:W-:Y:S01]  /*01a0*/  UIADD3 UR4, UPT, UPT, UR6, -0x2, URZ ;  /* 0xfffffffe06047890 */ /* 0x000fe2000fffe0ff */
[C---:B------:R-:W-:Y:S01]  /*01b0*/  ISETP.GE.U32.AND P1, PT, R0.reuse, UR5, PT ;  /* 0x0000000500007c0c */ /* 0x040fe2000bf26070 */
[----:B------:R-:W-:Y:S02]  /*01c0*/  UIADD3 UR5, UPT, UPT, UR6, -0x40, URZ ;  /* 0xffffffc006057890 */ /* 0x000fe4000fffe0ff */
[----:B------:R-:W1:Y:S01]  /*01d0*/  @!P5 LDS R6, [R4+0x4] ;  /* 0x000004000406d984 */ /* 0x000e620000000800 */
[----:B------:R-:W-:Y:S02]  /*01e0*/  P2R R7, PR, RZ, 0x2 ;  /* 0x00000002ff077803 */ /* 0x000fe40000000000 */
[----:B------:R-:W-:Y:S01]  /*01f0*/  ISETP.GE.U32.AND P6, PT, R0, UR4, PT ;  /* 0x0000000400007c0c */ /* 0x000fe2000bfc6070 */
[----:B------:R-:W-:Y:S01]  /*0200*/  UIADD3 UR4, UPT, UPT, UR6, -0x20, URZ ;  /* 0xffffffe006047890 */ /* 0x000fe2000fffe0ff */
[----:B------:R-:W-:Y:S02]  /*0210*/  @!P2 LDS R8, [R4+0x20] ;  /* 0x000020000408a984 */ /* 0x000fe40000000800 */
[----:B------:R-:W-:-:S02]  /*0220*/  P2R R11, PR, RZ, 0x40 ;  /* 0x00000040ff0b7803 */ /* 0x000fc40000000000 */
[----:B------:R-:W-:Y:S01]  /*0230*/  @!P3 LDS R10, [R4+0x40] ;  /* 0x00004000040ab984 */ /* 0x000fe20000000800 */
[----:B------:R-:W-:Y:S01]  /*0240*/  ISETP.GE.U32.AND P4, PT, R0, UR4, PT ;  /* 0x0000000400007c0c */ /* 0x000fe2000bf86070 */
[----:B------:R-:W-:-:S05]  /*0250*/  UIADD3 UR4, UPT, UPT, UR6, -0x80, URZ ;  /* 0xffffff8006047890 */ /* 0x000fca000fffe0ff */
[----:B0-----:R-:W0:Y:S01]  /*0260*/  @!P6 LDS R2, [R4+0x8] ;  /* 0x000008000402e984 */ /* 0x001e220000000800 */
[----:B------:R-:W-:-:S06]  /*0270*/  ISETP.GE.U32.AND P6, PT, R0, UR4, PT ;  /* 0x0000000400007c0c */ /* 0x000fcc000bfc6070 */
[----:B------:R-:W-:Y:S07]  /*0280*/  @!P4 LDS R12, [R4+0x80] ;  /* 0x00008000040cc984 */ /* 0x000fee0000000800 */
[----:B------:R-:W-:Y:S04]  /*0290*/  @!P6 LDS R16, [R4+0x200] ;  /* 0x000200000410e984 */ /* 0x000fe80000000800 */
[----:B--2---:R1:W-:Y:S04]  /*02a0*/  @!P0 STS [R4], R5 ;  /* 0x0000000504008388 */ /* 0x0043e80000000800 */
[----:B------:R-:W-:Y:S01]  /*02b0*/  @P0 STS [R4], RZ ;  /* 0x000000ff04000388 */ /* 0x000fe20000000800 */
[----:B------:R-:W-:-:S04]  /*02c0*/  @P0 IMAD.MOV.U32 R5, RZ, RZ, RZ ;  /* 0x000000ffff050224 */ /* 0x000fc800078e00ff */
[----:B-1----:R-:W-:Y:S01]  /*02d0*/  @!P5 IMAD.IADD R5, R5, 0x1, R6 ;  /* 0x000000010505d824 */ /* 0x002fe200078e0206 */
[----:B------:R-:W-:Y:S01]  /*02e0*/  ISETP.GE.U32.AND P5, PT, R0, UR5, PT ;  /* 0x0000000500007c0c */ /* 0x000fe2000bfa6070 */
[----:B------:R-:W1:Y:S01]  /*02f0*/  @!P1 LDS R6, [R4+0x10] ;  /* 0x0000100004069984 */ /* 0x000e620000000800 */
[----:B------:R-:W-:-:S04]  /*0300*/  ISETP.NE.AND P1, PT, R11, RZ, PT ;  /* 0x000000ff0b00720c */ /* 0x000fc80003f25270 */
[----:B------:R-:W-:Y:S02]  /*0310*/  P2R R3, PR, RZ, 0x2 ;  /* 0x00000002ff037803 */ /* 0x000fe40000000000 */
[----:B------:R-:W-:-:S05]  /*0320*/  ISETP.NE.AND P1, PT, R9, RZ, PT ;  /* 0x000000ff0900720c */ /* 0x000fca0003f25270 */
[----:B------:R-:W2:Y:S08]  /*0330*/  @!P5 LDS R14, [R4+0x100] ;  /* 0x00010000040ed984 */ /* 0x000eb00000000800 */
[----:B------:R0:W-:Y:S01]  /*0340*/  @!P1 STS [R4], R5 ;  /* 0x0000000504009388 */ /* 0x0001e20000000800 */
[----:B------:R-:W-:-:S13]  /*0350*/  ISETP.NE.AND P1, PT, R3, RZ, PT ;  /* 0x000000ff0300720c */ /* 0x000fda0003f25270 */
[----:B0-----:R-:W-:-:S05]  /*0360*/  @!P1 IMAD.IADD R5, R5, 0x1, R2 ;  /* 0x0000000105059824 */ /* 0x001fca00078e0202 */
[----:B------:R1:W-:Y:S01]  /*0370*/  @!P1 STS [R4], R5 ;  /* 0x0000000504009388 */ /* 0x0003e20000000800 */
[----:B------:R-:W-:-:S13]  /*0380*/  ISETP.NE.AND P1, PT, R7, RZ, PT ;  /* 0x000000ff0700720c */ /* 0x000fda0003f25270 */
[----:B-1----:R-:W-:-:S05]  /*0390*/  @!P1 IMAD.IADD R5, R5, 0x1, R6 ;  /* 0x0000000105059824 */ /* 0x002fca00078e0206 */
[----:B------:R0:W-:Y:S01]  /*03a0*/  @!P1 STS [R4], R5 ;  /* 0x0000000504009388 */ /* 0x0001e20000000800 */
[----:B------:R-:W-:Y:S01]  /*03b0*/  ISETP.LT.OR P1, PT, R0, 0x4, P1 ;  /* 0x000000040000780c */ /* 0x000fe20000f21670 */
[----:B0-----:R-:W-:-:S05]  /*03c0*/  @!P2 IMAD.IADD R5, R5, 0x1, R8 ;  /* 0x000000010505a824 */ /* 0x001fca00078e0208 */
[----:B------:R0:W-:Y:S01]  /*03d0*/  @!P2 STS [R4], R5 ;  /* 0x000000050400a388 */ /* 0x0001e20000000800 */
[----:B------:R-:W-:Y:S01]  /*03e0*/  ISETP.LT.OR P2, PT, R0, 0x8, P2 ;  /* 0x000000080000780c */ /* 0x000fe20001741670 */
[----:B0-----:R-:W-:-:S05]  /*03f0*/  @!P3 IMAD.IADD R5, R5, 0x1, R10 ;  /* 0x000000010505b824 */ /* 0x001fca00078e020a */
[----:B------:R-:W-:Y:S04]  /*0400*/  @!P1 LDS R10, [R4+-0x10] ;  /* 0xfffff000040a9984 */ /* 0x000fe80000000800 */
[----:B------:R0:W-:Y:S01]  /*0410*/  @!P3 STS [R4], R5 ;  /* 0x000000050400b388 */ /* 0x0001e20000000800 */
[----:B------:R-:W-:-:S03]  /*0420*/  ISETP.LT.OR P3, PT, R0, 0x10, P3 ;  /* 0x000000100000780c */ /* 0x000fc60001f61670 */
[----:B------:R-:W-:Y:S01]  /*0430*/  @!P2 LDS R8, [R4+-0x20] ;  /* 0xffffe0000408a984 */ /* 0x000fe20000000800 */
[----:B0-----:R-:W-:-:S09]  /*0440*/  @!P4 IMAD.IADD R5, R5, 0x1, R12 ;  /* 0x000000010505c824 */ /* 0x001fd200078e020c */
[----:B------:R-:W-:Y:S04]  /*0450*/  @!P3 LDS R6, [R4+-0x40] ;  /* 0xffffc0000406b984 */ /* 0x000fe80000000800 */
[----:B------:R2:W-:Y:S01]  /*0460*/  @!P4 STS [R4], R5 ;  /* 0x000000050400c388 */ /* 0x0005e20000000800 */
[----:B------:R-:W-:Y:S01]  /*0470*/  ISETP.LT.OR P4, PT, R0, 0x20, P4 ;  /* 0x000000200000780c */ /* 0x000fe20002781670 */
[----:B--2---:R-:W-:-:S05]  /*0480*/  @!P5 IMAD.IADD R5, R5, 0x1, R14 ;  /* 0x000000010505d824 */ /* 0x004fca00078e020e */
[----:B------:R0:W-:Y:S01]  /*0490*/  @!P5 STS [R4], R5 ;  /* 0x000000050400d388 */ /* 0x0001e20000000800 */
[----:B------:R-:W-:Y:S01]  /*04a0*/  ISETP.LT.OR P5, PT, R0, 0x40, P5 ;  /* 0x000000400000780c */ /* 0x000fe20002fa1670 */
[----:B0-----:R-:W-:-:S05]  /*04b0*/  @!P6 IMAD.IADD R5, R5, 0x1, R16 ;  /* 0x000000010505e824 */ /* 0x001fca00078e0210 */
[----:B------:R-:W-:Y:S01]  /*04c0*/  @!P6 STS [R4], R5 ;  /* 0x000000050400e388 */ /* 0x000fe20000000800 */
[----:B------:R-:W-:-:S13]  /*04d0*/  ISETP.LT.OR P6, PT, R0, 0x80, P6 ;  /* 0x000000800000780c */ /* 0x000fda00037c1670 */
[----:B------:R-:W0:Y:S02]  /*04e0*/  @!P6 LDS R2, [R4+-0x200] ;  /* 0xfffe00000402e984 */ /* 0x000e240000000800 */
[----:B0-----:R-:W-:Y:S02]  /*04f0*/  @!P6 IMAD.IADD R5, R5, 0x1, R2 ;  /* 0x000000010505e824 */ /* 0x001fe400078e0202 */
[----:B------:R-:W0:Y:S04]  /*0500*/  @!P5 LDS R2, [R4+-0x100] ;  /* 0xffff00000402d984 */ /* 0x000e280000000800 */
[----:B------:R0:W-:Y:S01]  /*0510*/  @!P6 STS [R4], R5 ;  /* 0x000000050400e388 */ /* 0x0001e20000000800 */
[----:B------:R-:W-:-:S04]  /*0520*/  ISETP.NE.AND P6, PT, R9, RZ, PT ;  /* 0x000000ff0900720c */ /* 0x000fc80003fc5270 */
[----:B------:R-:W-:-:S13]  /*0530*/  ISETP.LT.OR P6, PT, R0, 0x1, P6 ;  /* 0x000000010000780c */ /* 0x000fda00037c1670 */
[----:B------:R-:W-:Y:S01]  /*0540*/  @!P6 LDS R14, [R4+-0x4] ;  /* 0xfffffc00040ee984 */ /* 0x000fe20000000800 */
[----:B0-----:R-:W-:-:S03]  /*0550*/  @!P5 IMAD.IADD R5, R5, 0x1, R2 ;  /* 0x000000010505d824 */ /* 0x001fc600078e0202 */
[----:B------:R-:W0:Y:S04]  /*0560*/  @!P4 LDS R2, [R4+-0x80] ;  /* 0xffff80000402c984 */ /* 0x000e280000000800 */
[----:B------:R0:W-:Y:S01]  /*0570*/  @!P5 STS [R4], R5 ;  /* 0x000000050400d388 */ /* 0x0001e20000000800 */
[----:B------:R-:W-:-:S04]  /*0580*/  ISETP.NE.AND P5, PT, R11, RZ, PT ;  /* 0x000000ff0b00720c */ /* 0x000fc80003fa5270 */
[----:B------:R-:W-:-:S13]  /*0590*/  ISETP.LT.OR P5, PT, R0, 0x2, P5 ;  /* 0x000000020000780c */ /* 0x000fda0002fa1670 */
[----:B------:R-:W1:Y:S01]  /*05a0*/  @!P5 LDS R12, [R4+-0x8] ;  /* 0xfffff800040cd984 */ /* 0x000e620000000800 */
[----:B0-----:R-:W-:-:S05]  /*05b0*/  @!P4 IMAD.IADD R5, R5, 0x1, R2 ;  /* 0x000000010505c824 */ /* 0x001fca00078e0202 */
[----:B------:R0:W-:Y:S02]  /*05c0*/  @!P4 STS [R4], R5 ;  /* 0x000000050400c388 */ /* 0x0001e40000000800 */
[----:B0-----:R-:W-:-:S05]  /*05d0*/  @!P3 IMAD.IADD R5, R5, 0x1, R6 ;  /* 0x000000010505b824 */ /* 0x001fca00078e0206 */
[----:B------:R0:W-:Y:S02]  /*05e0*/  @!P3 STS [R4], R5 ;  /* 0x000000050400b388 */ /* 0x0001e40000000800 */
[----:B0-----:R-:W-:-:S05]  /*05f0*/  @!P2 IMAD.IADD R5, R5, 0x1, R8 ;  /* 0x000000010505a824 */ /* 0x001fca00078e0208 */
[----:B------:R0:W-:Y:S02]  /*0600*/  @!P2 STS [R4], R5 ;  /* 0x000000050400a388 */ /* 0x0001e40000000800 */
[----:B0-----:R-:W-:-:S05]  /*0610*/  @!P1 IMAD.IADD R5, R5, 0x1, R10 ;  /* 0x0000000105059824 */ /* 0x001fca00078e020a */
[----:B------:R1:W-:Y:S02]  /*0620*/  @!P1 STS [R4], R5 ;  /* 0x0000000504009388 */ /* 0x0003e40000000800 */
[----:B-1----:R-:W-:-:S05]  /*0630*/  @!P5 IMAD.IADD R5, R5, 0x1, R12 ;  /* 0x000000010505d824 */ /* 0x002fca00078e020c */
[----:B------:R0:W-:Y:S02]  /*0640*/  @!P5 STS [R4], R5 ;  /* 0x000000050400d388 */ /* 0x0001e40000000800 */
[----:B0-----:R-:W-:-:S05]  /*0650*/  @!P6 IMAD.IADD R5, R5, 0x1, R14 ;  /* 0x000000010505e824 */ /* 0x001fca00078e020e */
[----:B------:R0:W-:Y:S01]  /*0660*/  @!P6 STS [R4], R5 ;  /* 0x000000050400e388 */ /* 0x0001e20000000800 */
[----:B------:R-:W-:Y:S05]  /*0670*/  @P0 EXIT ;  /* 0x000000000000094d */ /* 0x000fea0003800000 */
[----:B------:R-:W1:Y:S08]  /*0680*/  LDC R7, c[0x0][0x390] ;  /* 0x0000e400ff077b82 */ /* 0x000e700000000800 */
[----:B------:R-:W2:Y:S01]  /*0690*/  LDC.64 R2, c[0x0][0x380] ;  /* 0x0000e000ff027b82 */ /* 0x000ea20000000a00 */
[----:B-1----:R-:W-:-:S04]  /*06a0*/  IMAD R7, R0, R7, UR9 ;  /* 0x0000000900077e24 */ /* 0x002fc8000f8e0207 */
[----:B--2---:R-:W-:-:S05]  /*06b0*/  IMAD.WIDE.U32 R2, R7, 0x4, R2 ;  /* 0x0000000407027825 */ /* 0x004fca00078e0002 */
[----:B------:R-:W-:Y:S01]  /*06c0*/  STG.E desc[UR10][R2.64], R5 ;  /* 0x0000000502007986 */ /* 0x000fe2000c10190a */
[----:B------:R-:W-:Y:S05]  /*06d0*/  EXIT ;  /* 0x000000000000794d */ /* 0x000fea0003800000 */
.L_x_0:
[----:B------:R-:W-:-:S00]  /*06e0*/  BRA `(.L_x_0) ;  /* 0xfffffffc00fc7947 */ /* 0x000fc0000383ffff */
[----:B------:R-:W-:-:S00]  /*06f0*/  NOP ;  /* 0x0000000000007918 */ /* 0x000fc00000000000 */
        /* <DEDUP_REMOVED lines=8> */
.L_x_1:


//--------------------- .nv.shared._Z19scanExclusiveKernelPjS_jj --------------------------
	.section	.nv.shared._Z19scanExclusiveKernelPjS_jj,"aw",@nobits
	.sectionflags	@""
	.align	4
.nv.shared._Z19scanExclusiveKernelPjS_jj:
	.zero		2048


//--------------------- .nv.shared.reserved.0     --------------------------
	.section	.nv.shared.reserved.0,"aw",@nobits
	.weak		__nv_reservedSMEM_offset_0_alias
	.size		__nv_reservedSMEM_offset_0_alias, 0, 64
	.other		__nv_reservedSMEM_offset_0_alias,@"STO_CUDA_RESERVED_SHARED STV_DEFAULT"
__nv_reservedSMEM_offset_0_alias:
	.zero		0
	.zero		64


//--------------------- .nv.constant0._Z19scanExclusiveKernelPjS_jj --------------------------
	.section	.nv.constant0._Z19scanExclusiveKernelPjS_jj,"a",@progbits
	.sectionflags	@""
	.align	4
.nv.constant0._Z19scanExclusiveKernelPjS_jj:
	.zero		920


//--------------------- SYMBOLS --------------------------

	.type		.nv.reservedSmem.offset0,@object
	.size		.nv.reservedSmem.offset0,0x4
	.type		.nv.reservedSmem.cap,@object
	.size		.nv.reservedSmem.cap,0x4
